	.headerflags	@"EF_CUDA_TEXMODE_UNIFIED EF_CUDA_64BIT_ADDRESS EF_CUDA_ACCELERATORS EF_CUDA_SM90 EF_CUDA_VIRTUAL_SM(EF_CUDA_SM90)"
	.elftype	@"ET_EXEC"


//--------------------- .nv.info                  --------------------------
	.section	.nv.info,"",@"SHT_CUDA_INFO"
	.align	4


	//----- nvinfo : EIATTR_REGCOUNT
	.align		4
        /*0000*/ 	.byte	0x04, 0x2f
        /*0002*/ 	.short	(.L_3 - .L_2)
	.align		4
.L_2:
        /*0004*/ 	.word	index@(triton_poi_fused__native_batch_norm_legit_no_training_add_div_hardtanh_mul_52)
        /*0008*/ 	.word	0x00000020


	//----- nvinfo : EIATTR_MIN_STACK_SIZE
	.align		4
.L_3:
        /*000c*/ 	.byte	0x04, 0x12
        /*000e*/ 	.short	(.L_5 - .L_4)
	.align		4
.L_4:
        /*0010*/ 	.word	index@(triton_poi_fused__native_batch_norm_legit_no_training_add_div_hardtanh_mul_52)
        /*0014*/ 	.word	0x00000000


	//----- nvinfo : EIATTR_FRAME_SIZE
	.align		4
.L_5:
        /*0018*/ 	.byte	0x04, 0x11
        /*001a*/ 	.short	(.L_7 - .L_6)
	.align		4
.L_6:
        /*001c*/ 	.word	index@(triton_poi_fused__native_batch_norm_legit_no_training_add_div_hardtanh_mul_52)
        /*0020*/ 	.word	0x00000000


	//----- nvinfo : EIATTR_MIN_STACK_SIZE
	.align		4
.L_7:
        /*0024*/ 	.byte	0x04, 0x12
        /*0026*/ 	.short	(.L_9 - .L_8)
	.align		4
.L_8:
        /*0028*/ 	.word	index@(triton_poi_fused__native_batch_norm_legit_no_training_add_div_hardtanh_mul_52)
        /*002c*/ 	.word	0x00000000
.L_9:


//--------------------- .nv.info.triton_poi_fused__native_batch_norm_legit_no_training_add_div_hardtanh_mul_52 --------------------------
	.section	.nv.info.triton_poi_fused__native_batch_norm_legit_no_training_add_div_hardtanh_mul_52,"",@"SHT_CUDA_INFO"
	.sectionflags	@""
	.align	4


	//----- nvinfo : EIATTR_CUDA_API_VERSION
	.align		4
        /*0000*/ 	.byte	0x04, 0x37
        /*0002*/ 	.short	(.L_11 - .L_10)
.L_10:
        /*0004*/ 	.word	0x0000007c


	//----- nvinfo : EIATTR_KPARAM_INFO
	.align		4
.L_11:
        /*0008*/ 	.byte	0x04, 0x17
        /*000a*/ 	.short	(.L_13 - .L_12)
.L_12:
        /*000c*/ 	.word	0x00000000
        /*0010*/ 	.short	0x0007
        /*0012*/ 	.short	0x0034
        /*0014*/ 	.byte	0x00, 0xf0, 0x11, 0x00


	//----- nvinfo : EIATTR_KPARAM_INFO
	.align		4
.L_13:
        /*0018*/ 	.byte	0x04, 0x17
        /*001a*/ 	.short	(.L_15 - .L_14)
.L_14:
        /*001c*/ 	.word	0x00000000
        /*0020*/ 	.short	0x0006
        /*0022*/ 	.short	0x0030
        /*0024*/ 	.byte	0x00, 0xf0, 0x11, 0x00


	//----- nvinfo : EIATTR_KPARAM_INFO
	.align		4
.L_15:
        /*0028*/ 	.byte	0x04, 0x17
        /*002a*/ 	.short	(.L_17 - .L_16)
.L_16:
        /*002c*/ 	.word	0x00000000
        /*0030*/ 	.short	0x0005
        /*0032*/ 	.short	0x0028
        /*0034*/ 	.byte	0x00, 0xf4, 0x21, 0x00


	//----- nvinfo : EIATTR_KPARAM_INFO
	.align		4
.L_17:
        /*0038*/ 	.byte	0x04, 0x17
        /*003a*/ 	.short	(.L_19 - .L_18)
.L_18:
        /*003c*/ 	.word	0x00000000
        /*0040*/ 	.short	0x0004
        /*0042*/ 	.short	0x0020
        /*0044*/ 	.byte	0x00, 0xf4, 0x21, 0x00


	//----- nvinfo : EIATTR_KPARAM_INFO
	.align		4
.L_19:
        /*0048*/ 	.byte	0x04, 0x17
        /*004a*/ 	.short	(.L_21 - .L_20)
.L_20:
        /*004c*/ 	.word	0x00000000
        /*0050*/ 	.short	0x0003
        /*0052*/ 	.short	0x0018
        /*0054*/ 	.byte	0x00, 0xf4, 0x21, 0x00


	//----- nvinfo : EIATTR_KPARAM_INFO
	.align		4
.L_21:
        /*0058*/ 	.byte	0x04, 0x17
        /*005a*/ 	.short	(.L_23 - .L_22)
.L_22:
        /*005c*/ 	.word	0x00000000
        /*0060*/ 	.short	0x0002
        /*0062*/ 	.short	0x0010
        /*0064*/ 	.byte	0x00, 0xf4, 0x21, 0x00


	//----- nvinfo : EIATTR_KPARAM_INFO
	.align		4
.L_23:
        /*0068*/ 	.byte	0x04, 0x17
        /*006a*/ 	.short	(.L_25 - .L_24)
.L_24:
        /*006c*/ 	.word	0x00000000
        /*0070*/ 	.short	0x0001
        /*0072*/ 	.short	0x0008
        /*0074*/ 	.byte	0x00, 0xf4, 0x21, 0x00


	//----- nvinfo : EIATTR_KPARAM_INFO
	.align		4
.L_25:
        /*0078*/ 	.byte	0x04, 0x17
        /*007a*/ 	.short	(.L_27 - .L_26)
.L_26:
        /*007c*/ 	.word	0x00000000
        /*0080*/ 	.short	0x0000
        /*0082*/ 	.short	0x0000
        /*0084*/ 	.byte	0x00, 0xf4, 0x21, 0x00


	//----- nvinfo : EIATTR_SPARSE_MMA_MASK
	.align		4
.L_27:
        /*0088*/ 	.byte	0x03, 0x50
        /*008a*/ 	.short	0x0000


	//----- nvinfo : EIATTR_MAXREG_COUNT
	.align		4
        /*008c*/ 	.byte	0x03, 0x1b
        /*008e*/ 	.short	0x00ff


	//----- nvinfo : EIATTR_EXIT_INSTR_OFFSETS
	.align		4
        /*0090*/ 	.byte	0x04, 0x1c
        /*0092*/ 	.short	(.L_29 - .L_28)


	//   ....[0]....
.L_28:
        /*0094*/ 	.word	0x000015e0


	//   ....[1]....
        /*0098*/ 	.word	0x00001630


	//----- nvinfo : EIATTR_REQNTID
	.align		4
.L_29:
        /*009c*/ 	.byte	0x04, 0x10
        /*009e*/ 	.short	(.L_31 - .L_30)
.L_30:
        /*00a0*/ 	.word	0x00000100
        /*00a4*/ 	.word	0x00000001
        /*00a8*/ 	.word	0x00000001


	//----- nvinfo : EIATTR_CBANK_PARAM_SIZE
	.align		4
.L_31:
        /*00ac*/ 	.byte	0x03, 0x19
        /*00ae*/ 	.short	0x0038


	//----- nvinfo : EIATTR_PARAM_CBANK
	.align		4
        /*00b0*/ 	.byte	0x04, 0x0a
        /*00b2*/ 	.short	(.L_33 - .L_32)
	.align		4
.L_32:
        /*00b4*/ 	.word	index@(.nv.constant0.triton_poi_fused__native_batch_norm_legit_no_training_add_div_hardtanh_mul_52)
        /*00b8*/ 	.short	0x0210
        /*00ba*/ 	.short	0x0038


	//----- nvinfo : EIATTR_SW_WAR
	.align		4
.L_33:
        /*00bc*/ 	.byte	0x04, 0x36
        /*00be*/ 	.short	(.L_35 - .L_34)
.L_34:
        /*00c0*/ 	.word	0x00000008
.L_35:


//--------------------- .nv.callgraph             --------------------------
	.section	.nv.callgraph,"",@"SHT_CUDA_CALLGRAPH"
	.align	4
	.sectionentsize	8
	.align		4
        /*0000*/ 	.word	0x00000000
	.align		4
        /*0004*/ 	.word	0xffffffff
	.align		4
        /*0008*/ 	.word	0x00000000
	.align		4
        /*000c*/ 	.word	0xfffffffe
	.align		4
        /*0010*/ 	.word	0x00000000
	.align		4
        /*0014*/ 	.word	0xfffffffd
	.align		4
        /*0018*/ 	.word	0x00000000
	.align		4
        /*001c*/ 	.word	0xfffffffc


//--------------------- .nv.constant4             --------------------------
	.section	.nv.constant4,"a",@progbits
	.align	8
	.align		8
.nv.constant4:
        /*0000*/ 	.dword	_$_str
	.align		8
        /*0008*/ 	.dword	_$_str_$_2


//--------------------- .text.triton_poi_fused__native_batch_norm_legit_no_training_add_div_hardtanh_mul_52 --------------------------
	.section	.text.triton_poi_fused__native_batch_norm_legit_no_training_add_div_hardtanh_mul_52,"ax",@progbits
	.sectionflags	@"SHF_BARRIERS=1"
	.align	128
        .global         triton_poi_fused__native_batch_norm_legit_no_training_add_div_hardtanh_mul_52
        .type           triton_poi_fused__native_batch_norm_legit_no_training_add_div_hardtanh_mul_52,@function
        .size           triton_poi_fused__native_batch_norm_legit_no_training_add_div_hardtanh_mul_52,(.L_x_1 - triton_poi_fused__native_batch_norm_legit_no_training_add_div_hardtanh_mul_52)
        .other          triton_poi_fused__native_batch_norm_legit_no_training_add_div_hardtanh_mul_52,@"STO_CUDA_ENTRY STV_DEFAULT"
triton_poi_fused__native_batch_norm_legit_no_training_add_div_hardtanh_mul_52:
.text.triton_poi_fused__native_batch_norm_legit_no_training_add_div_hardtanh_mul_52:
[----:B------:R-:W0:Y:S01]  /*0000*/  LDC R1, c[0x0][0x28] ;  /* 0x00000a00ff017b82 */ /* 0x000e220000000800 */
[----:B------:R-:W1:Y:S07]  /*0010*/  S2R R2, SR_TID.X ;  /* 0x0000000000027919 */ /* 0x000e6e0000002100 */
[----:B------:R-:W2:Y:S01]  /*0020*/  LDC.64 R16, c[0x0][0x210] ;  /* 0x00008400ff107b82 */ /* 0x000ea20000000a00 */
[----:B------:R-:W-:Y:S01]  /*0030*/  ULDC.64 UR6, c[0x0][0x208] ;  /* 0x0000820000067ab9 */ /* 0x000fe20000000a00 */
[----:B------:R-:W3:Y:S01]  /*0040*/  S2R R20, SR_CTAID.Y ;  /* 0x0000000000147919 */ /* 0x000ee20000002600 */
[----:B------:R-:W4:Y:S01]  /*0050*/  S2R R0, SR_CTAID.X ;  /* 0x0000000000007919 */ /* 0x000f220000002500 */
[----:B-1----:R-:W-:Y:S01]  /*0060*/  IMAD.SHL.U32 R3, R2, 0x4, RZ ;  /* 0x0000000402037824 */ /* 0x002fe200078e00ff */
[----:B------:R-:W-:Y:S01]  /*0070*/  SHF.R.U32.HI R5, RZ, 0x6, R2 ;  /* 0x00000006ff057819 */ /* 0x000fe20000011602 */
[----:B---3--:R-:W-:-:S03]  /*0080*/  IMAD.SHL.U32 R20, R20, 0x10, RZ ;  /* 0x0000001014147824 */ /* 0x008fc600078e00ff */
[----:B------:R-:W-:Y:S02]  /*0090*/  LOP3.LUT R7, R3, 0xfc, RZ, 0xc0, !PT ;  /* 0x000000fc03077812 */ /* 0x000fe400078ec0ff */
[----:B------:R-:W-:Y:S02]  /*00a0*/  SGXT.U32 R5, R5, 0x2 ;  /* 0x000000020505781a */ /* 0x000fe40000000000 */
[----:B----4-:R-:W-:Y:S02]  /*00b0*/  PRMT R18, R7, 0x6540, R0 ;  /* 0x0000654007127816 */ /* 0x010fe40000000000 */
[----:B------:R-:W-:Y:S02]  /*00c0*/  CS2R R6, SRZ ;  /* 0x0000000000067805 */ /* 0x000fe4000001ff00 */
[----:B------:R-:W-:Y:S02]  /*00d0*/  LOP3.LUT R19, R20, R5, RZ, 0xfc, !PT ;  /* 0x0000000514137212 */ /* 0x000fe400078efcff */
[----:B------:R-:W-:-:S02]  /*00e0*/  CS2R R4, SRZ ;  /* 0x0000000000047805 */ /* 0x000fc4000001ff00 */
[----:B------:R-:W-:Y:S02]  /*00f0*/  ISETP.GE.AND P0, PT, R18, 0x400, PT ;  /* 0x000004001200780c */ /* 0x000fe40003f06270 */
[C---:B------:R-:W-:Y:S01]  /*0100*/  LOP3.LUT R9, R19.reuse, 0x4, RZ, 0xfc, !PT ;  /* 0x0000000413097812 */ /* 0x040fe200078efcff */
[C---:B------:R-:W-:Y:S01]  /*0110*/  IMAD R15, R19.reuse, 0x400, R18 ;  /* 0x00000400130f7824 */ /* 0x040fe200078e0212 */
[----:B------:R-:W-:Y:S02]  /*0120*/  ISETP.LT.AND P1, PT, R19, 0x10, !P0 ;  /* 0x000000101300780c */ /* 0x000fe40004721270 */
[----:B------:R-:W-:Y:S01]  /*0130*/  ISETP.LT.AND P2, PT, R9, 0x10, !P0 ;  /* 0x000000100900780c */ /* 0x000fe20004741270 */
[----:B--2---:R-:W-:-:S10]  /*0140*/  IMAD.WIDE R14, R15, 0x4, R16 ;  /* 0x000000040f0e7825 */ /* 0x004fd400078e0210 */
[----:B------:R1:W2:Y:S01]  /*0150*/  @P1 LDG.E.EL.128 R4, desc[UR6][R14.64] ;  /* 0x000000060e041981 */ /* 0x0002a2000c2e1d00 */
[----:B------:R-:W-:Y:S01]  /*0160*/  IMAD R25, R9, 0x400, R18 ;  /* 0x0000040009197824 */ /* 0x000fe200078e0212 */
[----:B------:R-:W-:Y:S02]  /*0170*/  CS2R R8, SRZ ;  /* 0x0000000000087805 */ /* 0x000fe4000001ff00 */
[----:B------:R-:W-:Y:S02]  /*0180*/  CS2R R10, SRZ ;  /* 0x00000000000a7805 */ /* 0x000fe4000001ff00 */
[----:B------:R-:W-:Y:S01]  /*0190*/  LOP3.LUT R13, R19, 0x8, RZ, 0xfc, !PT ;  /* 0x00000008130d7812 */ /* 0x000fe200078efcff */
[----:B------:R-:W-:-:S03]  /*01a0*/  IMAD.WIDE R24, R25, 0x4, R16 ;  /* 0x0000000419187825 */ /* 0x000fc600078e0210 */
[C---:B------:R-:W-:Y:S02]  /*01b0*/  ISETP.LT.AND P1, PT, R13.reuse, 0x10, !P0 ;  /* 0x000000100d00780c */ /* 0x040fe40004721270 */
[----:B------:R3:W4:Y:S01]  /*01c0*/  @P2 LDG.E.EL.128 R8, desc[UR6][R24.64] ;  /* 0x0000000618082981 */ /* 0x000722000c2e1d00 */
[----:B------:R-:W-:Y:S01]  /*01d0*/  IMAD R23, R13, 0x400, R18 ;  /* 0x000004000d177824 */ /* 0x000fe200078e0212 */
[----:B------:R-:W-:Y:S02]  /*01e0*/  CS2R R12, SRZ ;  /* 0x00000000000c7805 */ /* 0x000fe4000001ff00 */
[----:B-1----:R-:W-:Y:S02]  /*01f0*/  CS2R R14, SRZ ;  /* 0x00000000000e7805 */ /* 0x002fe4000001ff00 */
[----:B------:R-:W-:Y:S01]  /*0200*/  LOP3.LUT R19, R19, 0xc, RZ, 0xfc, !PT ;  /* 0x0000000c13137812 */ /* 0x000fe200078efcff */
[----:B------:R-:W-:-:S03]  /*0210*/  IMAD.WIDE R22, R23, 0x4, R16 ;  /* 0x0000000417167825 */ /* 0x000fc600078e0210 */
[C---:B------:R-:W-:Y:S01]  /*0220*/  ISETP.LT.AND P0, PT, R19.reuse, 0x10, !P0 ;  /* 0x000000101300780c */ /* 0x040fe20004701270 */
[----:B------:R-:W-:Y:S01]  /*0230*/  IMAD R21, R19, 0x400, R18 ;  /* 0x0000040013157824 */ /* 0x000fe200078e0212 */
[----:B------:R1:W5:Y:S01]  /*0240*/  @P1 LDG.E.EL.128 R12, desc[UR6][R22.64] ;  /* 0x00000006160c1981 */ /* 0x000362000c2e1d00 */
[----:B------:R-:W-:Y:S02]  /*0250*/  CS2R R18, SRZ ;  /* 0x0000000000127805 */ /* 0x000fe4000001ff00 */
[----:B---3--:R-:W-:Y:S01]  /*0260*/  IMAD.WIDE R24, R21, 0x4, R16 ;  /* 0x0000000415187825 */ /* 0x008fe200078e0210 */
[----:B------:R-:W-:-:S07]  /*0270*/  CS2R R16, SRZ ;  /* 0x0000000000107805 */ /* 0x000fce000001ff00 */
[----:B------:R3:W5:Y:S01]  /*0280*/  @P0 LDG.E.EL.128 R16, desc[UR6][R24.64] ;  /* 0x0000000618100981 */ /* 0x000762000c2e1d00 */
[----:B------:R-:W3:Y:S01]  /*0290*/  S2UR UR5, SR_CgaCtaId ;  /* 0x00000000000579c3 */ /* 0x000ee20000008800 */
[----:B------:R-:W-:Y:S01]  /*02a0*/  SHF.R.U32.HI R26, RZ, 0x8, R3 ;  /* 0x00000008ff1a7819 */ /* 0x000fe20000011603 */
[----:B------:R-:W-:Y:S01]  /*02b0*/  UMOV UR4, 0x400 ;  /* 0x0000040000047882 */ /* 0x000fe20000000000 */
[----:B-1----:R-:W-:Y:S02]  /*02c0*/  LOP3.LUT R22, R3, 0x3fc, RZ, 0xc0, !PT ;  /* 0x000003fc03167812 */ /* 0x002fe400078ec0ff */
[----:B------:R-:W-:-:S04]  /*02d0*/  SGXT.U32 R26, R26, 0x2 ;  /* 0x000000021a1a781a */ /* 0x000fc80000000000 */
[----:B------:R-:W-:Y:S01]  /*02e0*/  LOP3.LUT R23, R26, 0x3fc, R3, 0xf8, !PT ;  /* 0x000003fc1a177812 */ /* 0x000fe200078ef803 */
[----:B---3--:R-:W1:Y:S01]  /*02f0*/  LDC.64 R24, c[0x0][0x220] ;  /* 0x00008800ff187b82 */ /* 0x008e620000000a00 */
[----:B0-----:R-:W-:-:S06]  /*0300*/  UPRMT UR4, UR5, 0x654, UR4 ;  /* 0x0000065405047896 */ /* 0x001fcc0008000004 */
[----:B------:R-:W-:Y:S02]  /*0310*/  LEA R21, R26, UR4, 0x2 ;  /* 0x000000041a157c11 */ /* 0x000fe4000f8e10ff */
[----:B------:R-:W-:-:S03]  /*0320*/  LEA R23, R23, UR4, 0x2 ;  /* 0x0000000417177c11 */ /* 0x000fc6000f8e10ff */
[----:B------:R-:W-:Y:S01]  /*0330*/  IMAD R22, R22, 0x4, R21 ;  /* 0x0000000416167824 */ /* 0x000fe200078e0215 */
[----:B------:R-:W-:Y:S01]  /*0340*/  LOP3.LUT R21, R2, 0xff, RZ, 0xc0, !PT ;  /* 0x000000ff02157812 */ /* 0x000fe200078ec0ff */
[----:B--2---:R0:W-:Y:S04]  /*0350*/  STS [R23], R4 ;  /* 0x0000000417007388 */ /* 0x0041e80000000800 */
[----:B------:R-:W-:Y:S04]  /*0360*/  STS [R22+0x4], R5 ;  /* 0x0000040516007388 */ /* 0x000fe80000000800 */
[----:B------:R-:W-:Y:S01]  /*0370*/  STS [R22+0x8], R6 ;  /* 0x0000080616007388 */ /* 0x000fe20000000800 */
[----:B0-----:R-:W-:-:S03]  /*0380*/  LEA R4, R21, UR4, 0x2 ;  /* 0x0000000415047c11 */ /* 0x001fc6000f8e10ff */
[----:B------:R-:W-:Y:S01]  /*0390*/  STS [R22+0xc], R7 ;  /* 0x00000c0716007388 */ /* 0x000fe20000000800 */
[----:B------:R-:W-:Y:S06]  /*03a0*/  BAR.SYNC.DEFER_BLOCKING 0x0 ;  /* 0x0000000000007b1d */ /* 0x000fec0000010000 */
[----:B------:R-:W-:Y:S04]  /*03b0*/  LDS R6, [R4] ;  /* 0x0000000004067984 */ /* 0x000fe80000000800 */
[----:B------:R-:W-:Y:S04]  /*03c0*/  LDS R21, [R4+0x404] ;  /* 0x0004040004157984 */ /* 0x000fe80000000800 */
[----:B------:R-:W-:Y:S04]  /*03d0*/  LDS R5, [R4+0x808] ;  /* 0x0008080004057984 */ /* 0x000fe80000000800 */
[----:B------:R-:W-:Y:S01]  /*03e0*/  LDS R7, [R4+0xc0c] ;  /* 0x000c0c0004077984 */ /* 0x000fe20000000800 */
[----:B------:R-:W-:Y:S06]  /*03f0*/  BAR.SYNC.DEFER_BLOCKING 0x0 ;  /* 0x0000000000007b1d */ /* 0x000fec0000010000 */
[----:B----4-:R-:W-:Y:S04]  /*0400*/  STS [R23], R8 ;  /* 0x0000000817007388 */ /* 0x010fe80000000800 */
[----:B------:R-:W-:Y:S04]  /*0410*/  STS [R22+0x4], R9 ;  /* 0x0000040916007388 */ /* 0x000fe80000000800 */
[----:B------:R-:W-:Y:S04]  /*0420*/  STS [R22+0x8], R10 ;  /* 0x0000080a16007388 */ /* 0x000fe80000000800 */
[----:B------:R-:W-:Y:S01]  /*0430*/  STS [R22+0xc], R11 ;  /* 0x00000c0b16007388 */ /* 0x000fe20000000800 */
[----:B------:R-:W-:Y:S06]  /*0440*/  BAR.SYNC.DEFER_BLOCKING 0x0 ;  /* 0x0000000000007b1d */ /* 0x000fec0000010000 */
[----:B------:R-:W-:Y:S04]  /*0450*/  LDS R8, [R4] ;  /* 0x0000000004087984 */ /* 0x000fe80000000800 */
[----:B------:R-:W-:Y:S04]  /*0460*/  LDS R9, [R4+0x404] ;  /* 0x0004040004097984 */ /* 0x000fe80000000800 */
[----:B------:R-:W-:Y:S04]  /*0470*/  LDS R10, [R4+0x808] ;  /* 0x00080800040a7984 */ /* 0x000fe80000000800 */
[----:B------:R-:W-:Y:S01]  /*0480*/  LDS R11, [R4+0xc0c] ;  /* 0x000c0c00040b7984 */ /* 0x000fe20000000800 */
[----:B------:R-:W-:Y:S06]  /*0490*/  BAR.SYNC.DEFER_BLOCKING 0x0 ;  /* 0x0000000000007b1d */ /* 0x000fec0000010000 */
[----:B-----5:R0:W-:Y:S04]  /*04a0*/  STS [R23], R12 ;  /* 0x0000000c17007388 */ /* 0x0201e80000000800 */
[----:B------:R-:W-:Y:S04]  /*04b0*/  STS [R22+0x4], R13 ;  /* 0x0000040d16007388 */ /* 0x000fe80000000800 */
[----:B------:R-:W-:Y:S01]  /*04c0*/  STS [R22+0x8], R14 ;  /* 0x0000080e16007388 */ /* 0x000fe20000000800 */
[----:B0-----:R-:W-:-:S03]  /*04d0*/  PRMT R12, R2, 0x6540, R0 ;  /* 0x00006540020c7816 */ /* 0x001fc60000000000 */
[----:B------:R-:W-:Y:S01]  /*04e0*/  STS [R22+0xc], R15 ;  /* 0x00000c0f16007388 */ /* 0x000fe20000000800 */
[----:B------:R-:W-:Y:S01]  /*04f0*/  BAR.SYNC.DEFER_BLOCKING 0x0 ;  /* 0x0000000000007b1d */ /* 0x000fe20000010000 */
[C---:B------:R-:W-:Y:S01]  /*0500*/  ISETP.GE.AND P0, PT, R12.reuse, 0x400, PT ;  /* 0x000004000c00780c */ /* 0x040fe20003f06270 */
[----:B-1----:R-:W-:-:S04]  /*0510*/  IMAD.WIDE R24, R12, 0x4, R24 ;  /* 0x000000040c187825 */ /* 0x002fc800078e0218 */
[----:B------:R-:W-:Y:S04]  /*0520*/  LDS R26, [R4] ;  /* 0x00000000041a7984 */ /* 0x000fe80000000800 */
[----:B------:R-:W0:Y:S04]  /*0530*/  LDS R27, [R4+0x404] ;  /* 0x00040400041b7984 */ /* 0x000e280000000800 */
[----:B------:R-:W1:Y:S04]  /*0540*/  LDS R15, [R4+0x808] ;  /* 0x00080800040f7984 */ /* 0x000e680000000800 */
[----:B------:R-:W-:Y:S01]  /*0550*/  LDS R28, [R4+0xc0c] ;  /* 0x000c0c00041c7984 */ /* 0x000fe20000000800 */
[----:B------:R-:W-:Y:S06]  /*0560*/  BAR.SYNC.DEFER_BLOCKING 0x0 ;  /* 0x0000000000007b1d */ /* 0x000fec0000010000 */
[----:B------:R2:W-:Y:S04]  /*0570*/  STS [R23], R16 ;  /* 0x0000001017007388 */ /* 0x0005e80000000800 */
[----:B------:R3:W-:Y:S04]  /*0580*/  STS [R22+0x4], R17 ;  /* 0x0000041116007388 */ /* 0x0007e80000000800 */
[----:B------:R-:W-:Y:S01]  /*0590*/  STS [R22+0x8], R18 ;  /* 0x0000081216007388 */ /* 0x000fe20000000800 */
[----:B--2---:R-:W-:-:S03]  /*05a0*/  IMAD.MOV.U32 R23, RZ, RZ, RZ ;  /* 0x000000ffff177224 */ /* 0x004fc600078e00ff */
[----:B------:R2:W-:Y:S01]  /*05b0*/  STS [R22+0xc], R19 ;  /* 0x00000c1316007388 */ /* 0x0005e20000000800 */
[----:B------:R-:W-:Y:S01]  /*05c0*/  IMAD.MOV.U32 R14, RZ, RZ, RZ ;  /* 0x000000ffff0e7224 */ /* 0x000fe200078e00ff */
[----:B---3--:R-:W3:Y:S08]  /*05d0*/  LDC.64 R16, c[0x0][0x228] ;  /* 0x00008a00ff107b82 */ /* 0x008ef00000000a00 */
[----:B------:R-:W-:Y:S06]  /*05e0*/  BAR.SYNC.DEFER_BLOCKING 0x0 ;  /* 0x0000000000007b1d */ /* 0x000fec0000010000 */
[----:B------:R4:W5:Y:S01]  /*05f0*/  @!P0 LDG.E.EL R23, desc[UR6][R24.64] ;  /* 0x0000000618178981 */ /* 0x000962000c2e1900 */
[----:B---3--:R-:W-:-:S03]  /*0600*/  IMAD.WIDE R16, R12, 0x4, R16 ;  /* 0x000000040c107825 */ /* 0x008fc600078e0210 */
[----:B------:R-:W-:Y:S01]  /*0610*/  LDS R22, [R4+0xc0c] ;  /* 0x000c0c0004167984 */ /* 0x000fe20000000800 */
[----:B----4-:R-:W2:Y:S02]  /*0620*/  LDC.64 R24, c[0x0][0x218] ;  /* 0x00008600ff187b82 */ /* 0x010ea40000000a00 */
[C---:B--2---:R-:W-:Y:S02]  /*0630*/  IMAD.WIDE R18, R12.reuse, 0x4, R24 ;  /* 0x000000040c127825 */ /* 0x044fe400078e0218 */
[----:B------:R-:W2:Y:S04]  /*0640*/  LDS R24, [R4] ;  /* 0x0000000004187984 */ /* 0x000ea80000000800 */
[----:B------:R3:W0:Y:S04]  /*0650*/  @!P0 LDG.E.EL R14, desc[UR6][R18.64] ;  /* 0x00000006120e8981 */ /* 0x000628000c2e1900 */
[----:B------:R-:W4:Y:S01]  /*0660*/  LDS R25, [R4+0x404] ;  /* 0x0004040004197984 */ /* 0x000f220000000800 */
[----:B---3--:R-:W3:Y:S02]  /*0670*/  LDC.64 R18, c[0x0][0x230] ;  /* 0x00008c00ff127b82 */ /* 0x008ee40000000a00 */
[----:B---3--:R-:W-:Y:S01]  /*0680*/  IMAD.WIDE R18, R12, 0x4, R18 ;  /* 0x000000040c127825 */ /* 0x008fe200078e0212 */
[----:B------:R-:W-:-:S06]  /*0690*/  CS2R R12, SRZ ;  /* 0x00000000000c7805 */ /* 0x000fcc000001ff00 */
[----:B------:R3:W4:Y:S04]  /*06a0*/  @!P0 LDG.E.EL R13, desc[UR6][R16.64] ;  /* 0x00000006100d8981 */ /* 0x000728000c2e1900 */
[----:B------:R1:W4:Y:S01]  /*06b0*/  @!P0 LDG.E.EL R12, desc[UR6][R18.64] ;  /* 0x00000006120c8981 */ /* 0x000322000c2e1900 */
[----:B------:R-:W-:Y:S01]  /*06c0*/  LOP3.LUT R3, R20, 0xc, R3, 0xf8, !PT ;  /* 0x0000000c14037812 */ /* 0x000fe200078ef803 */
[----:B---3--:R-:W-:Y:S02]  /*06d0*/  IMAD.MOV.U32 R16, RZ, RZ, 0x3e800000 ;  /* 0x3e800000ff107424 */ /* 0x008fe400078e00ff */
[----:B-1----:R-:W1:Y:S01]  /*06e0*/  LDS R19, [R4+0x808] ;  /* 0x0008080004137984 */ /* 0x002e620000000800 */
[----:B------:R-:W-:Y:S01]  /*06f0*/  BAR.SYNC.DEFER_BLOCKING 0x0 ;  /* 0x0000000000007b1d */ /* 0x000fe20000010000 */
[----:B-----5:R-:W-:-:S05]  /*0700*/  FADD R23, R23, 9.9999997473787516356e-06 ;  /* 0x3727c5ac17177421 */ /* 0x020fca0000000000 */
[----:B------:R-:W3:Y:S02]  /*0710*/  MUFU.SQRT R29, R23 ;  /* 0x00000017001d7308 */ /* 0x000ee40000002000 */
[C---:B---3--:R-:W-:Y:S02]  /*0720*/  FSETP.GT.AND P0, PT, R29.reuse, 8.50705917302346158658e+37, PT ;  /* 0x7e8000001d00780b */ /* 0x048fe40003f04000 */
[----:B------:R-:W-:Y:S02]  /*0730*/  FSETP.GEU.AND P1, PT, R29, 1.175494350822287508e-38, PT ;  /* 0x008000001d00780b */ /* 0x000fe40003f2e000 */
[----:B------:R-:W-:-:S09]  /*0740*/  FSEL R16, R16, 1, P0 ;  /* 0x3f80000010107808 */ /* 0x000fd20000000000 */
[----:B------:R-:W-:Y:S02]  /*0750*/  @P0 FMUL R29, R29, 0.25 ;  /* 0x3e8000001d1d0820 */ /* 0x000fe40000400000 */
[----:B------:R-:W-:Y:S02]  /*0760*/  @!P1 FMUL R16, R16, 16777216 ;  /* 0x4b80000010109820 */ /* 0x000fe40000400000 */
[----:B------:R-:W-:Y:S01]  /*0770*/  @!P1 FMUL R29, R29, 16777216 ;  /* 0x4b8000001d1d9820 */ /* 0x000fe20000400000 */
[--C-:B0-----:R-:W-:Y:S01]  /*0780*/  FADD R17, R27, -R14.reuse ;  /* 0x8000000e1b117221 */ /* 0x101fe20000000000 */
[----:B------:R-:W-:-:S04]  /*0790*/  FADD R23, R6, -R14 ;  /* 0x8000000e06177221 */ /* 0x000fc80000000000 */
[----:B------:R-:W0:Y:S01]  /*07a0*/  MUFU.RCP R29, R29 ;  /* 0x0000001d001d7308 */ /* 0x000e220000001000 */
[--C-:B------:R-:W-:Y:S01]  /*07b0*/  FADD R18, R26, -R14.reuse ;  /* 0x8000000e1a127221 */ /* 0x100fe20000000000 */
        /* <DEDUP_REMOVED lines=8> */
[--C-:B--2---:R-:W-:Y:S01]  /*0840*/  FADD R24, R24, -R14.reuse ;  /* 0x8000000e18187221 */ /* 0x104fe20000000000 */
[--C-:B----4-:R-:W-:Y:S01]  /*0850*/  FADD R21, R25, -R14.reuse ;  /* 0x8000000e19157221 */ /* 0x110fe20000000000 */
[--C-:B-1----:R-:W-:Y:S01]  /*0860*/  FADD R19, R19, -R14.reuse ;  /* 0x8000000e13137221 */ /* 0x102fe20000000000 */
[--C-:B------:R-:W-:Y:S01]  /*0870*/  FADD R7, R22, -R14.reuse ;  /* 0x8000000e16077221 */ /* 0x100fe20000000000 */
[----:B0-----:R-:W-:Y:S01]  /*0880*/  FMUL R4, R29, R16 ;  /* 0x000000101d047220 */ /* 0x001fe20000400000 */
[----:B------:R-:W-:-:S03]  /*0890*/  FADD R16, R28, -R14 ;  /* 0x8000000e1c107221 */ /* 0x000fc60000000000 */
[C---:B------:R-:W-:Y:S01]  /*08a0*/  FMUL R23, R4.reuse, R23 ;  /* 0x0000001704177220 */ /* 0x040fe20000400000 */
        /* <DEDUP_REMOVED lines=14> */
[----:B------:R-:W-:Y:S01]  /*0990*/  FMUL R7, R4, R7 ;  /* 0x0000000704077220 */ /* 0x000fe20000400000 */
[-CC-:B------:R-:W-:Y:S01]  /*09a0*/  FFMA R4, R23, R13.reuse, R12.reuse ;  /* 0x0000000d17047223 */ /* 0x180fe2000000000c */
[-CC-:B------:R-:W-:Y:S01]  /*09b0*/  FFMA R5, R5, R13.reuse, R12.reuse ;  /* 0x0000000d05057223 */ /* 0x180fe2000000000c */
[-CC-:B------:R-:W-:Y:S01]  /*09c0*/  FFMA R6, R6, R13.reuse, R12.reuse ;  /* 0x0000000d06067223 */ /* 0x180fe2000000000c */
[-CC-:B------:R-:W-:Y:S01]  /*09d0*/  FFMA R21, R25, R13.reuse, R12.reuse ;  /* 0x0000000d19157223 */ /* 0x180fe2000000000c */
[----:B------:R-:W-:Y:S01]  /*09e0*/  FADD R24, R4, 3 ;  /* 0x4040000004187421 */ /* 0x000fe20000000000 */
[----:B------:R-:W-:Y:S01]  /*09f0*/  FADD R25, R5, 3 ;  /* 0x4040000005197421 */ /* 0x000fe20000000000 */
[----:B------:R-:W-:Y:S01]  /*0a00*/  FADD R26, R6, 3 ;  /* 0x40400000061a7421 */ /* 0x000fe20000000000 */
[-CC-:B------:R-:W-:Y:S01]  /*0a10*/  FFMA R18, R29, R13.reuse, R12.reuse ;  /* 0x0000000d1d127223 */ /* 0x180fe2000000000c */
[-CC-:B------:R-:W-:Y:S01]  /*0a20*/  FFMA R19, R27, R13.reuse, R12.reuse ;  /* 0x0000000d1b137223 */ /* 0x180fe2000000000c */
[----:B------:R-:W-:Y:S01]  /*0a30*/  FSETP.GTU.AND P2, PT, R24, RZ, PT ;  /* 0x000000ff1800720b */ /* 0x000fe20003f4c000 */
[-CC-:B------:R-:W-:Y:S01]  /*0a40*/  FFMA R22, R22, R13.reuse, R12.reuse ;  /* 0x0000000d16167223 */ /* 0x180fe2000000000c */
[----:B------:R-:W-:Y:S01]  /*0a50*/  FSETP.GTU.AND P1, PT, R25, RZ, PT ;  /* 0x000000ff1900720b */ /* 0x000fe20003f2c000 */
[-CC-:B------:R-:W-:Y:S01]  /*0a60*/  FFMA R11, R11, R13.reuse, R12.reuse ;  /* 0x0000000d0b0b7223 */ /* 0x180fe2000000000c */
[----:B------:R-:W-:Y:S01]  /*0a70*/  FSEL R24, R24, RZ, P2 ;  /* 0x000000ff18187208 */ /* 0x000fe20001000000 */
[-CC-:B------:R-:W-:Y:S01]  /*0a80*/  FFMA R10, R10, R13.reuse, R12.reuse ;  /* 0x0000000d0a0a7223 */ /* 0x180fe2000000000c */
[----:B------:R-:W-:Y:S01]  /*0a90*/  FSETP.GTU.AND P0, PT, R26, RZ, PT ;  /* 0x000000ff1a00720b */ /* 0x000fe20003f0c000 */
[-CC-:B------:R-:W-:Y:S01]  /*0aa0*/  FFMA R9, R9, R13.reuse, R12.reuse ;  /* 0x0000000d09097223 */ /* 0x180fe2000000000c */
[----:B------:R-:W-:Y:S01]  /*0ab0*/  FSETP.GEU.AND P5, PT, R24, 6, PT ;  /* 0x40c000001800780b */ /* 0x000fe20003fae000 */
[-CC-:B------:R-:W-:Y:S01]  /*0ac0*/  FFMA R8, R8, R13.reuse, R12.reuse ;  /* 0x0000000d08087223 */ /* 0x180fe2000000000c */
[----:B------:R-:W-:Y:S01]  /*0ad0*/  FSEL R25, R25, RZ, P1 ;  /* 0x000000ff19197208 */ /* 0x000fe20000800000 */
[-CC-:B------:R-:W-:Y:S01]  /*0ae0*/  FFMA R23, R14, R13.reuse, R12.reuse ;  /* 0x0000000d0e177223 */ /* 0x180fe2000000000c */
[----:B------:R-:W-:Y:S01]  /*0af0*/  FSEL R26, R26, RZ, P0 ;  /* 0x000000ff1a1a7208 */ /* 0x000fe20000000000 */
[-CC-:B------:R-:W-:Y:S01]  /*0b00*/  FFMA R17, R17, R13.reuse, R12.reuse ;  /* 0x0000000d11117223 */ /* 0x180fe2000000000c */
[-CC-:B------:R-:W-:Y:S01]  /*0b10*/  FFMA R16, R16, R13.reuse, R12.reuse ;  /* 0x0000000d10107223 */ /* 0x180fe2000000000c */
[-CC-:B------:R-:W-:Y:S01]  /*0b20*/  FFMA R15, R15, R13.reuse, R12.reuse ;  /* 0x0000000d0f0f7223 */ /* 0x180fe2000000000c */
[----:B------:R-:W-:Y:S01]  /*0b30*/  FSETP.GEU.AND P4, PT, R25, 6, PT ;  /* 0x40c000001900780b */ /* 0x000fe20003f8e000 */
[----:B------:R-:W-:Y:S01]  /*0b40*/  FFMA R13, R7, R13, R12 ;  /* 0x0000000d070d7223 */ /* 0x000fe2000000000c */
[----:B------:R-:W-:Y:S01]  /*0b50*/  FSETP.GEU.AND P3, PT, R26, 6, PT ;  /* 0x40c000001a00780b */ /* 0x000fe20003f6e000 */
[C---:B------:R-:W-:Y:S01]  /*0b60*/  FMUL R7, R24.reuse, 0.16666667163372039795 ;  /* 0x3e2aaaab18077820 */ /* 0x040fe20000400000 */
[----:B------:R-:W-:Y:S01]  /*0b70*/  FSETP.NAN.AND P0, PT, R24, R24, PT ;  /* 0x000000181800720b */ /* 0x000fe20003f08000 */
[C---:B------:R-:W-:Y:S01]  /*0b80*/  FMUL R12, R25.reuse, 0.16666667163372039795 ;  /* 0x3e2aaaab190c7820 */ /* 0x040fe20000400000 */
[----:B------:R-:W-:Y:S01]  /*0b90*/  FSETP.NAN.AND P1, PT, R25, R25, PT ;  /* 0x000000191900720b */ /* 0x000fe20003f28000 */
[C---:B------:R-:W-:Y:S01]  /*0ba0*/  FMUL R25, R26.reuse, 0.16666667163372039795 ;  /* 0x3e2aaaab1a197820 */ /* 0x040fe20000400000 */
[----:B------:R-:W-:Y:S01]  /*0bb0*/  @P5 FSEL R7, R7, 1, P0 ;  /* 0x3f80000007075808 */ /* 0x000fe20000000000 */
[----:B------:R-:W-:Y:S01]  /*0bc0*/  FADD R24, R9, 3 ;  /* 0x4040000009187421 */ /* 0x000fe20000000000 */
[----:B------:R-:W-:Y:S01]  /*0bd0*/  FSETP.NAN.AND P2, PT, R26, R26, PT ;  /* 0x0000001a1a00720b */ /* 0x000fe20003f48000 */
[----:B------:R-:W0:Y:S02]  /*0be0*/  S2R R14, SR_TID.X ;  /* 0x00000000000e7919 */ /* 0x000e240000002100 */
[----:B------:R-:W-:Y:S01]  /*0bf0*/  FMUL R4, R4, R7 ;  /* 0x0000000704047220 */ /* 0x000fe20000400000 */
[----:B------:R-:W-:Y:S01]  /*0c00*/  FADD R7, R23, 3 ;  /* 0x4040000017077421 */ /* 0x000fe20000000000 */
[----:B------:R-:W-:-:S02]  /*0c10*/  @P4 FSEL R12, R12, 1, P1 ;  /* 0x3f8000000c0c4808 */ /* 0x000fc40000800000 */
[----:B------:R-:W-:Y:S02]  /*0c20*/  @P3 FSEL R25, R25, 1, P2 ;  /* 0x3f80000019193808 */ /* 0x000fe40001000000 */
[----:B------:R-:W-:Y:S01]  /*0c30*/  FSETP.GTU.AND P0, PT, R7, RZ, PT ;  /* 0x000000ff0700720b */ /* 0x000fe20003f0c000 */
[----:B------:R-:W-:Y:S01]  /*0c40*/  FMUL R5, R5, R12 ;  /* 0x0000000c05057220 */ /* 0x000fe20000400000 */
[----:B------:R-:W-:Y:S01]  /*0c50*/  FADD R12, R8, 3 ;  /* 0x40400000080c7421 */ /* 0x000fe20000000000 */
[----:B------:R-:W-:Y:S01]  /*0c60*/  FMUL R6, R6, R25 ;  /* 0x0000001906067220 */ /* 0x000fe20000400000 */
[----:B------:R-:W-:Y:S01]  /*0c70*/  FADD R25, R10, 3 ;  /* 0x404000000a197421 */ /* 0x000fe20000000000 */
[----:B------:R-:W-:Y:S02]  /*0c80*/  FSETP.GTU.AND P1, PT, R24, RZ, PT ;  /* 0x000000ff1800720b */ /* 0x000fe40003f2c000 */
[----:B------:R-:W-:Y:S02]  /*0c90*/  FSEL R7, R7, RZ, P0 ;  /* 0x000000ff07077208 */ /* 0x000fe40000000000 */
[----:B------:R-:W-:-:S02]  /*0ca0*/  FSETP.GTU.AND P2, PT, R12, RZ, PT ;  /* 0x000000ff0c00720b */ /* 0x000fc40003f4c000 */
[----:B------:R-:W-:Y:S01]  /*0cb0*/  FSETP.GTU.AND P0, PT, R25, RZ, PT ;  /* 0x000000ff1900720b */ /* 0x000fe20003f0c000 */
[C---:B------:R-:W-:Y:S01]  /*0cc0*/  FMUL R26, R7.reuse, 0.16666667163372039795 ;  /* 0x3e2aaaab071a7820 */ /* 0x040fe20000400000 */
[----:B------:R-:W-:Y:S02]  /*0cd0*/  FSETP.GEU.AND P5, PT, R7, 6, PT ;  /* 0x40c000000700780b */ /* 0x000fe40003fae000 */
[----:B------:R-:W-:Y:S02]  /*0ce0*/  FSEL R24, R24, RZ, P1 ;  /* 0x000000ff18187208 */ /* 0x000fe40000800000 */
[----:B------:R-:W-:Y:S02]  /*0cf0*/  FSEL R12, R12, RZ, P2 ;  /* 0x000000ff0c0c7208 */ /* 0x000fe40001000000 */
[----:B------:R-:W-:Y:S02]  /*0d00*/  FSEL R25, R25, RZ, P0 ;  /* 0x000000ff19197208 */ /* 0x000fe40000000000 */
[----:B------:R-:W-:Y:S01]  /*0d10*/  FSETP.GEU.AND P2, PT, R24, 6, PT ;  /* 0x40c000001800780b */ /* 0x000fe20003f4e000 */
[----:B------:R-:W-:Y:S01]  /*0d20*/  FMUL R27, R12, 0.16666667163372039795 ;  /* 0x3e2aaaab0c1b7820 */ /* 0x000fe20000400000 */
[----:B------:R-:W-:-:S02]  /*0d30*/  FSETP.GEU.AND P0, PT, R25, 6, PT ;  /* 0x40c000001900780b */ /* 0x000fc40003f0e000 */
[----:B------:R-:W-:Y:S02]  /*0d40*/  FSETP.NAN.AND P6, PT, R7, R7, PT ;  /* 0x000000070700720b */ /* 0x000fe40003fc8000 */
[C---:B------:R-:W-:Y:S01]  /*0d50*/  FSETP.NAN.AND P1, PT, R24.reuse, R24, PT ;  /* 0x000000181800720b */ /* 0x040fe20003f28000 */
[----:B------:R-:W-:Y:S01]  /*0d60*/  FMUL R24, R24, 0.16666667163372039795 ;  /* 0x3e2aaaab18187820 */ /* 0x000fe20000400000 */
[----:B------:R-:W-:Y:S02]  /*0d70*/  @P5 FSEL R26, R26, 1, P6 ;  /* 0x3f8000001a1a5808 */ /* 0x000fe40003000000 */
[C---:B------:R-:W-:Y:S01]  /*0d80*/  FSETP.NAN.AND P5, PT, R25.reuse, R25, PT ;  /* 0x000000191900720b */ /* 0x040fe20003fa8000 */
[----:B------:R-:W-:Y:S01]  /*0d90*/  FMUL R25, R25, 0.16666667163372039795 ;  /* 0x3e2aaaab19197820 */ /* 0x000fe20000400000 */
[C---:B------:R-:W-:Y:S01]  /*0da0*/  FSETP.GEU.AND P4, PT, R12.reuse, 6, PT ;  /* 0x40c000000c00780b */ /* 0x040fe20003f8e000 */
[----:B------:R-:W-:Y:S01]  /*0db0*/  FMUL R7, R23, R26 ;  /* 0x0000001a17077220 */ /* 0x000fe20000400000 */
[----:B------:R-:W-:Y:S01]  /*0dc0*/  FSETP.NAN.AND P3, PT, R12, R12, PT ;  /* 0x0000000c0c00720b */ /* 0x000fe20003f68000 */
[----:B------:R-:W-:Y:S01]  /*0dd0*/  FADD R12, R11, 3 ;  /* 0x404000000b0c7421 */ /* 0x000fe20000000000 */
[----:B------:R-:W-:Y:S01]  /*0de0*/  @P2 FSEL R24, R24, 1, P1 ;  /* 0x3f80000018182808 */ /* 0x000fe20000800000 */
[----:B------:R-:W-:Y:S01]  /*0df0*/  FADD R23, R22, 3 ;  /* 0x4040000016177421 */ /* 0x000fe20000000000 */
[----:B------:R-:W-:-:S02]  /*0e00*/  @P0 FSEL R25, R25, 1, P5 ;  /* 0x3f80000019190808 */ /* 0x000fc40002800000 */
[----:B------:R-:W-:Y:S01]  /*0e10*/  FSETP.GTU.AND P0, PT, R12, RZ, PT ;  /* 0x000000ff0c00720b */ /* 0x000fe20003f0c000 */
[----:B------:R-:W-:Y:S01]  /*0e20*/  FMUL R9, R9, R24 ;  /* 0x0000001809097220 */ /* 0x000fe20000400000 */
[----:B------:R-:W-:Y:S01]  /*0e30*/  FADD R24, R21, 3 ;  /* 0x4040000015187421 */ /* 0x000fe20000000000 */
[----:B------:R-:W-:Y:S01]  /*0e40*/  FMUL R10, R10, R25 ;  /* 0x000000190a0a7220 */ /* 0x000fe20000400000 */
[----:B------:R-:W-:Y:S01]  /*0e50*/  FSEL R12, R12, RZ, P0 ;  /* 0x000000ff0c0c7208 */ /* 0x000fe20000000000 */
[----:B0-----:R-:W-:Y:S01]  /*0e60*/  IMAD.SHL.U32 R25, R14, 0x10, RZ ;  /* 0x000000100e197824 */ /* 0x001fe200078e00ff */
[----:B------:R-:W-:Y:S02]  /*0e70*/  @P4 FSEL R27, R27, 1, P3 ;  /* 0x3f8000001b1b4808 */ /* 0x000fe40001800000 */
[----:B------:R-:W-:Y:S01]  /*0e80*/  FSETP.GTU.AND P0, PT, R24, RZ, PT ;  /* 0x000000ff1800720b */ /* 0x000fe20003f0c000 */
[C---:B------:R-:W-:Y:S01]  /*0e90*/  FMUL R26, R12.reuse, 0.16666667163372039795 ;  /* 0x3e2aaaab0c1a7820 */ /* 0x040fe20000400000 */
[----:B------:R-:W-:Y:S01]  /*0ea0*/  FSETP.GEU.AND P4, PT, R12, 6, PT ;  /* 0x40c000000c00780b */ /* 0x000fe20003f8e000 */
[----:B------:R-:W-:Y:S01]  /*0eb0*/  FMUL R8, R8, R27 ;  /* 0x0000001b08087220 */ /* 0x000fe20000400000 */
[----:B------:R-:W-:-:S02]  /*0ec0*/  FSETP.GTU.AND P1, PT, R23, RZ, PT ;  /* 0x000000ff1700720b */ /* 0x000fc40003f2c000 */
[----:B------:R-:W-:Y:S02]  /*0ed0*/  FSEL R24, R24, RZ, P0 ;  /* 0x000000ff18187208 */ /* 0x000fe40000000000 */
[----:B------:R-:W-:Y:S02]  /*0ee0*/  FSEL R23, R23, RZ, P1 ;  /* 0x000000ff17177208 */ /* 0x000fe40000800000 */
[----:B------:R-:W-:Y:S02]  /*0ef0*/  LOP3.LUT R25, R25, 0xff0, RZ, 0xc0, !PT ;  /* 0x00000ff019197812 */ /* 0x000fe400078ec0ff */
[----:B------:R-:W-:Y:S02]  /*0f00*/  FSETP.GEU.AND P2, PT, R24, 6, PT ;  /* 0x40c000001800780b */ /* 0x000fe40003f4e000 */
[----:B------:R-:W-:Y:S01]  /*0f10*/  FSETP.NAN.AND P0, PT, R12, R12, PT ;  /* 0x0000000c0c00720b */ /* 0x000fe20003f08000 */
[----:B------:R-:W-:Y:S01]  /*0f20*/  VIADD R12, R25, UR4 ;  /* 0x00000004190c7c36 */ /* 0x000fe20008000000 */
[----:B------:R-:W-:-:S02]  /*0f30*/  FSETP.GEU.AND P3, PT, R23, 6, PT ;  /* 0x40c000001700780b */ /* 0x000fc40003f6e000 */
[----:B------:R-:W-:Y:S01]  /*0f40*/  @P4 FSEL R26, R26, 1, P0 ;  /* 0x3f8000001a1a4808 */ /* 0x000fe20000000000 */
[----:B------:R-:W-:Y:S01]  /*0f50*/  IMAD R12, R25, 0x4, R12 ;  /* 0x00000004190c7824 */ /* 0x000fe200078e020c */
[C---:B------:R-:W-:Y:S01]  /*0f60*/  FSETP.NAN.AND P0, PT, R24.reuse, R24, PT ;  /* 0x000000181800720b */ /* 0x040fe20003f08000 */
[----:B------:R-:W-:Y:S01]  /*0f70*/  FMUL R24, R24, 0.16666667163372039795 ;  /* 0x3e2aaaab18187820 */ /* 0x000fe20000400000 */
[C---:B------:R-:W-:Y:S01]  /*0f80*/  FMUL R25, R23.reuse, 0.16666667163372039795 ;  /* 0x3e2aaaab17197820 */ /* 0x040fe20000400000 */
[----:B------:R-:W-:Y:S01]  /*0f90*/  FSETP.NAN.AND P1, PT, R23, R23, PT ;  /* 0x000000171700720b */ /* 0x000fe20003f28000 */
[----:B------:R-:W-:Y:S01]  /*0fa0*/  FADD R23, R19, 3 ;  /* 0x4040000013177421 */ /* 0x000fe20000000000 */
[----:B------:R0:W-:Y:S01]  /*0fb0*/  STS.128 [R12], R4 ;  /* 0x000000040c007388 */ /* 0x0001e20000000c00 */
[----:B------:R-:W-:Y:S01]  /*0fc0*/  @P2 FSEL R24, R24, 1, P0 ;  /* 0x3f80000018182808 */ /* 0x000fe20000000000 */
[----:B------:R-:W-:Y:S02]  /*0fd0*/  FMUL R11, R11, R26 ;  /* 0x0000001a0b0b7220 */ /* 0x000fe40000400000 */
[----:B------:R-:W-:-:S02]  /*0fe0*/  @P3 FSEL R25, R25, 1, P1 ;  /* 0x3f80000019193808 */ /* 0x000fc40000800000 */
[C---:B------:R-:W-:Y:S01]  /*0ff0*/  FSETP.GTU.AND P0, PT, R23.reuse, RZ, PT ;  /* 0x000000ff1700720b */ /* 0x040fe20003f0c000 */
[----:B------:R1:W-:Y:S03]  /*1000*/  STS.128 [R12+0x10], R8 ;  /* 0x000010080c007388 */ /* 0x0003e60000000c00 */
[----:B------:R-:W-:-:S04]  /*1010*/  FSEL R23, R23, RZ, P0 ;  /* 0x000000ff17177208 */ /* 0x000fc80000000000 */
[----:B------:R-:W-:Y:S01]  /*1020*/  FSETP.GEU.AND P3, PT, R23, 6, PT ;  /* 0x40c000001700780b */ /* 0x000fe20003f6e000 */
[----:B0-----:R-:W-:Y:S01]  /*1030*/  FMUL R5, R21, R24 ;  /* 0x0000001815057220 */ /* 0x001fe20000400000 */
[----:B------:R-:W-:Y:S01]  /*1040*/  FADD R21, R18, 3 ;  /* 0x4040000012157421 */ /* 0x000fe20000000000 */
[----:B------:R-:W-:Y:S01]  /*1050*/  FMUL R4, R22, R25 ;  /* 0x0000001916047220 */ /* 0x000fe20000400000 */
[----:B------:R-:W-:Y:S01]  /*1060*/  FADD R22, R17, 3 ;  /* 0x4040000011167421 */ /* 0x000fe20000000000 */
[----:B------:R-:W-:Y:S01]  /*1070*/  FADD R24, R16, 3 ;  /* 0x4040000010187421 */ /* 0x000fe20000000000 */
[----:B------:R-:W-:Y:S01]  /*1080*/  FADD R25, R15, 3 ;  /* 0x404000000f197421 */ /* 0x000fe20000000000 */
[----:B------:R-:W-:Y:S01]  /*1090*/  FSETP.GTU.AND P1, PT, R21, RZ, PT ;  /* 0x000000ff1500720b */ /* 0x000fe20003f2c000 */
[----:B------:R-:W-:Y:S01]  /*10a0*/  FADD R7, R13, 3 ;  /* 0x404000000d077421 */ /* 0x000fe20000000000 */
[----:B------:R-:W-:Y:S01]  /*10b0*/  FSETP.GTU.AND P0, PT, R22, RZ, PT ;  /* 0x000000ff1600720b */ /* 0x000fe20003f0c000 */
[----:B------:R-:W-:Y:S01]  /*10c0*/  FMUL R6, R23, 0.16666667163372039795 ;  /* 0x3e2aaaab17067820 */ /* 0x000fe20000400000 */
[----:B------:R-:W-:-:S02]  /*10d0*/  FSEL R21, R21, RZ, P1 ;  /* 0x000000ff15157208 */ /* 0x000fc40000800000 */
[----:B------:R-:W-:Y:S02]  /*10e0*/  FSEL R22, R22, RZ, P0 ;  /* 0x000000ff16167208 */ /* 0x000fe40000000000 */
[----:B------:R-:W-:Y:S02]  /*10f0*/  FSETP.GEU.AND P0, PT, R21, 6, PT ;  /* 0x40c000001500780b */ /* 0x000fe40003f0e000 */
[----:B------:R-:W-:Y:S01]  /*1100*/  FSETP.GTU.AND P5, PT, R24, RZ, PT ;  /* 0x000000ff1800720b */ /* 0x000fe20003fac000 */
[C---:B-1----:R-:W-:Y:S01]  /*1110*/  FMUL R8, R22.reuse, 0.16666667163372039795 ;  /* 0x3e2aaaab16087820 */ /* 0x042fe20000400000 */
[----:B------:R-:W-:Y:S02]  /*1120*/  FSETP.GEU.AND P2, PT, R22, 6, PT ;  /* 0x40c000001600780b */ /* 0x000fe40003f4e000 */
[----:B------:R-:W-:Y:S02]  /*1130*/  FSETP.NAN.AND P4, PT, R23, R23, PT ;  /* 0x000000171700720b */ /* 0x000fe40003f88000 */
[----:B------:R-:W-:-:S02]  /*1140*/  FSETP.GTU.AND P6, PT, R25, RZ, PT ;  /* 0x000000ff1900720b */ /* 0x000fc40003fcc000 */
[----:B------:R-:W-:Y:S02]  /*1150*/  FSEL R24, R24, RZ, P5 ;  /* 0x000000ff18187208 */ /* 0x000fe40002800000 */
[C---:B------:R-:W-:Y:S01]  /*1160*/  FSETP.NAN.AND P5, PT, R21.reuse, R21, PT ;  /* 0x000000151500720b */ /* 0x040fe20003fa8000 */
[----:B------:R-:W-:Y:S01]  /*1170*/  FMUL R21, R21, 0.16666667163372039795 ;  /* 0x3e2aaaab15157820 */ /* 0x000fe20000400000 */
[----:B------:R-:W-:Y:S01]  /*1180*/  FSETP.GTU.AND P1, PT, R7, RZ, PT ;  /* 0x000000ff0700720b */ /* 0x000fe20003f2c000 */
[----:B------:R-:W-:Y:S01]  /*1190*/  FMUL R11, R24, 0.16666667163372039795 ;  /* 0x3e2aaaab180b7820 */ /* 0x000fe20000400000 */
[----:B------:R-:W-:Y:S02]  /*11a0*/  @P3 FSEL R6, R6, 1, P4 ;  /* 0x3f80000006063808 */ /* 0x000fe40002000000 */
[----:B------:R-:W-:Y:S02]  /*11b0*/  FSEL R25, R25, RZ, P6 ;  /* 0x000000ff19197208 */ /* 0x000fe40003000000 */
[----:B------:R-:W-:Y:S01]  /*11c0*/  FSETP.GEU.AND P3, PT, R24, 6, PT ;  /* 0x40c000001800780b */ /* 0x000fe20003f6e000 */
[----:B------:R-:W-:Y:S01]  /*11d0*/  FMUL R6, R19, R6 ;  /* 0x0000000613067220 */ /* 0x000fe20000400000 */
[----:B------:R-:W-:Y:S01]  /*11e0*/  FSETP.NAN.AND P4, PT, R22, R22, PT ;  /* 0x000000161600720b */ /* 0x000fe20003f88000 */
[----:B------:R-:W-:Y:S01]  /*11f0*/  FMUL R10, R25, 0.16666667163372039795 ;  /* 0x3e2aaaab190a7820 */ /* 0x000fe20000400000 */
[----:B------:R-:W-:-:S02]  /*1200*/  FSEL R9, R7, RZ, P1 ;  /* 0x000000ff07097208 */ /* 0x000fc40000800000 */
[----:B------:R-:W-:Y:S02]  /*1210*/  @P0 FSEL R21, R21, 1, P5 ;  /* 0x3f80000015150808 */ /* 0x000fe40002800000 */
[----:B------:R-:W-:Y:S02]  /*1220*/  FSETP.GEU.AND P0, PT, R25, 6, PT ;  /* 0x40c000001900780b */ /* 0x000fe40003f0e000 */
[----:B------:R-:W-:Y:S01]  /*1230*/  @P2 FSEL R8, R8, 1, P4 ;  /* 0x3f80000008082808 */ /* 0x000fe20002000000 */
[----:B------:R-:W-:Y:S01]  /*1240*/  FMUL R7, R18, R21 ;  /* 0x0000001512077220 */ /* 0x000fe20000400000 */
[C---:B------:R-:W-:Y:S01]  /*1250*/  FSETP.GEU.AND P4, PT, R9.reuse, 6, PT ;  /* 0x40c000000900780b */ /* 0x040fe20003f8e000 */
[----:B------:R-:W-:Y:S01]  /*1260*/  FMUL R18, R9, 0.16666667163372039795 ;  /* 0x3e2aaaab09127820 */ /* 0x000fe20000400000 */
[----:B------:R-:W-:Y:S01]  /*1270*/  FSETP.NAN.AND P1, PT, R24, R24, PT ;  /* 0x000000181800720b */ /* 0x000fe20003f28000 */
[----:B------:R-:W-:Y:S01]  /*1280*/  FMUL R8, R17, R8 ;  /* 0x0000000811087220 */ /* 0x000fe20000400000 */
[----:B------:R-:W-:Y:S01]  /*1290*/  SHF.L.U32 R17, R14, 0x2, RZ ;  /* 0x000000020e117819 */ /* 0x000fe200000006ff */
[----:B------:R-:W-:Y:S01]  /*12a0*/  STS.128 [R12+0x20], R4 ;  /* 0x000020040c007388 */ /* 0x000fe20000000c00 */
[----:B------:R-:W-:-:S02]  /*12b0*/  FSETP.NAN.AND P2, PT, R25, R25, PT ;  /* 0x000000191900720b */ /* 0x000fc40003f48000 */
[----:B------:R-:W-:Y:S02]  /*12c0*/  @P3 FSEL R11, R11, 1, P1 ;  /* 0x3f8000000b0b3808 */ /* 0x000fe40000800000 */
[----:B------:R-:W-:Y:S02]  /*12d0*/  LOP3.LUT R17, R17, 0x3fc, RZ, 0xc0, !PT ;  /* 0x000003fc11117812 */ /* 0x000fe400078ec0ff */
[----:B------:R-:W-:Y:S01]  /*12e0*/  FSETP.NAN.AND P1, PT, R9, R9, PT ;  /* 0x000000090900720b */ /* 0x000fe20003f28000 */
[----:B------:R-:W-:Y:S01]  /*12f0*/  FMUL R9, R16, R11 ;  /* 0x0000000b10097220 */ /* 0x000fe20000400000 */
[----:B------:R-:W-:Y:S02]  /*1300*/  @P0 FSEL R10, R10, 1, P2 ;  /* 0x3f8000000a0a0808 */ /* 0x000fe40001000000 */
[----:B------:R-:W-:Y:S02]  /*1310*/  LOP3.LUT R11, R17, 0x400, RZ, 0xfc, !PT ;  /* 0x00000400110b7812 */ /* 0x000fe400078efcff */
[----:B------:R-:W-:Y:S01]  /*1320*/  @P4 FSEL R18, R18, 1, P1 ;  /* 0x3f80000012124808 */ /* 0x000fe20000800000 */
[----:B------:R-:W-:Y:S01]  /*1330*/  FMUL R10, R15, R10 ;  /* 0x0000000a0f0a7220 */ /* 0x000fe20000400000 */
[----:B------:R-:W-:-:S02]  /*1340*/  LOP3.LUT R15, R11, 0x7f0, RZ, 0xc0, !PT ;  /* 0x000007f00b0f7812 */ /* 0x000fc400078ec0ff */
[----:B------:R-:W-:Y:S01]  /*1350*/  LOP3.LUT R16, R17, 0x800, RZ, 0xfc, !PT ;  /* 0x0000080011107812 */ /* 0x000fe200078efcff */
[----:B------:R-:W-:Y:S01]  /*1360*/  FMUL R11, R13, R18 ;  /* 0x000000120d0b7220 */ /* 0x000fe20000400000 */
[----:B------:R-:W-:Y:S01]  /*1370*/  LOP3.LUT R14, R14, 0xfc, RZ, 0xc0, !PT ;  /* 0x000000fc0e0e7812 */ /* 0x000fe200078ec0ff */
[----:B------:R-:W-:Y:S01]  /*1380*/  VIADD R18, R15, UR4 ;  /* 0x000000040f127c36 */ /* 0x000fe20008000000 */
[----:B------:R-:W-:Y:S02]  /*1390*/  LOP3.LUT R16, R16, 0xbf0, RZ, 0xc0, !PT ;  /* 0x00000bf010107812 */ /* 0x000fe400078ec0ff */
[----:B------:R-:W-:Y:S01]  /*13a0*/  STS.128 [R12+0x30], R8 ;  /* 0x000030080c007388 */ /* 0x000fe20000000c00 */
[----:B------:R-:W-:Y:S01]  /*13b0*/  LEA R14, R14, UR4, 0x2 ;  /* 0x000000040e0e7c11 */ /* 0x000fe2000f8e10ff */
[----:B------:R-:W-:Y:S01]  /*13c0*/  IMAD R22, R17, 0x4, R18 ;  /* 0x0000000411167824 */ /* 0x000fe200078e0212 */
[----:B------:R-:W-:Y:S01]  /*13d0*/  SHF.R.U32.HI R21, RZ, 0x2, R2 ;  /* 0x00000002ff157819 */ /* 0x000fe20000011602 */
[----:B------:R-:W-:Y:S01]  /*13e0*/  BAR.SYNC.DEFER_BLOCKING 0x0 ;  /* 0x0000000000007b1d */ /* 0x000fe20000010000 */
[----:B------:R-:W-:Y:S01]  /*13f0*/  VIADD R24, R16, UR4 ;  /* 0x0000000410187c36 */ /* 0x000fe20008000000 */
[----:B------:R-:W-:Y:S01]  /*1400*/  ISETP.GE.AND P0, PT, R3, 0x10, PT ;  /* 0x000000100300780c */ /* 0x000fe20003f06270 */
[----:B------:R-:W-:Y:S01]  /*1410*/  IMAD R16, R17, 0x4, R14 ;  /* 0x0000000411107824 */ /* 0x000fe200078e020e */
[----:B------:R-:W-:Y:S01]  /*1420*/  SGXT.U32 R21, R21, 0x6 ;  /* 0x000000061515781a */ /* 0x000fe20000000000 */
[----:B------:R-:W-:-:S03]  /*1430*/  IMAD R13, R17, 0x4, R24 ;  /* 0x00000004110d7824 */ /* 0x000fc600078e0218 */
[----:B------:R-:W0:Y:S01]  /*1440*/  LDC.64 R18, c[0x0][0x238] ;  /* 0x00008e00ff127b82 */ /* 0x000e220000000a00 */
[----:B------:R-:W-:Y:S02]  /*1450*/  LOP3.LUT R23, R17, 0xc00, RZ, 0xfc, !PT ;  /* 0x00000c0011177812 */ /* 0x000fe400078efcff */
[----:B------:R-:W-:Y:S01]  /*1460*/  PRMT R2, R21, 0x6540, R0 ;  /* 0x0000654015027816 */ /* 0x000fe20000000000 */
[----:B------:R-:W-:-:S03]  /*1470*/  IMAD.SHL.U32 R21, R3, 0x400, RZ ;  /* 0x0000040003157824 */ /* 0x000fc600078e00ff */
[C---:B------:R-:W-:Y:S02]  /*1480*/  LOP3.LUT R20, R2.reuse, 0x40, RZ, 0xfc, !PT ;  /* 0x0000004002147812 */ /* 0x040fe400078efcff */
[C---:B------:R-:W-:Y:S02]  /*1490*/  LOP3.LUT R0, R2.reuse, 0xc0, RZ, 0xfc, !PT ;  /* 0x000000c002007812 */ /* 0x040fe400078efcff */
[C---:B------:R-:W-:Y:S02]  /*14a0*/  ISETP.LT.AND P3, PT, R2.reuse, 0x400, !P0 ;  /* 0x000004000200780c */ /* 0x040fe40004761270 */
[----:B------:R-:W-:Y:S02]  /*14b0*/  LEA R3, R2, R21, 0x2 ;  /* 0x0000001502037211 */ /* 0x000fe400078e10ff */
[----:B------:R-:W-:Y:S01]  /*14c0*/  ISETP.LT.AND P2, PT, R20, 0x400, !P0 ;  /* 0x000004001400780c */ /* 0x000fe20004741270 */
[----:B------:R1:W2:Y:S04]  /*14d0*/  LDS.128 R4, [R16] ;  /* 0x0000000010047984 */ /* 0x0002a80000000c00 */
[----:B------:R3:W4:Y:S04]  /*14e0*/  LDS.128 R8, [R22+0x1000] ;  /* 0x0010000016087984 */ /* 0x0007280000000c00 */
[----:B------:R-:W5:Y:S01]  /*14f0*/  LDS.128 R12, [R13+0x2000] ;  /* 0x002000000d0c7984 */ /* 0x000f620000000c00 */
[----:B-1----:R-:W-:-:S02]  /*1500*/  LOP3.LUT R16, R2, 0x80, RZ, 0xfc, !PT ;  /* 0x0000008002107812 */ /* 0x002fc400078efcff */
[----:B------:R-:W-:Y:S01]  /*1510*/  LOP3.LUT R2, R23, 0xff0, RZ, 0xc0, !PT ;  /* 0x00000ff017027812 */ /* 0x000fe200078ec0ff */
[--C-:B------:R-:W-:Y:S01]  /*1520*/  IMAD R23, R20, 0x4, R21.reuse ;  /* 0x0000000414177824 */ /* 0x100fe200078e0215 */
[C---:B------:R-:W-:Y:S01]  /*1530*/  ISETP.LT.AND P1, PT, R16.reuse, 0x400, !P0 ;  /* 0x000004001000780c */ /* 0x040fe20004721270 */
[----:B------:R-:W-:Y:S01]  /*1540*/  IMAD R25, R16, 0x4, R21 ;  /* 0x0000000410197824 */ /* 0x000fe200078e0215 */
[----:B------:R-:W-:Y:S01]  /*1550*/  ISETP.LT.AND P0, PT, R0, 0x400, !P0 ;  /* 0x000004000000780c */ /* 0x000fe20004701270 */
[----:B------:R-:W-:Y:S02]  /*1560*/  VIADD R16, R2, UR4 ;  /* 0x0000000402107c36 */ /* 0x000fe40008000000 */
[----:B0-----:R-:W-:-:S04]  /*1570*/  IMAD.WIDE R2, R3, 0x4, R18 ;  /* 0x0000000403027825 */ /* 0x001fc800078e0212 */
[----:B---3--:R-:W-:-:S04]  /*1580*/  IMAD.WIDE R22, R23, 0x4, R18 ;  /* 0x0000000417167825 */ /* 0x008fc800078e0212 */
[----:B------:R-:W-:-:S04]  /*1590*/  IMAD.WIDE R24, R25, 0x4, R18 ;  /* 0x0000000419187825 */ /* 0x000fc800078e0212 */
[----:B------:R-:W-:Y:S01]  /*15a0*/  IMAD R16, R17, 0x4, R16 ;  /* 0x0000000411107824 */ /* 0x000fe200078e0210 */
[----:B--2---:R0:W-:Y:S04]  /*15b0*/  @P3 STG.E.128 desc[UR6][R2.64], R4 ;  /* 0x0000000402003986 */ /* 0x0041e8000c101d06 */
[----:B----4-:R0:W-:Y:S04]  /*15c0*/  @P2 STG.E.128 desc[UR6][R22.64], R8 ;  /* 0x0000000816002986 */ /* 0x0101e8000c101d06 */
[----:B-----5:R0:W-:Y:S02]  /*15d0*/  @P1 STG.E.128 desc[UR6][R24.64], R12 ;  /* 0x0000000c18001986 */ /* 0x0201e4000c101d06 */
[----:B0-----:R-:W-:Y:S05]  /*15e0*/  @!P0 EXIT ;  /* 0x000000000000894d */ /* 0x001fea0003800000 */
[----:B0-----:R-:W0:Y:S01]  /*15f0*/  LDS.128 R4, [R16+0x3000] ;  /* 0x0030000010047984 */ /* 0x001e220000000c00 */
[----:B------:R-:W-:-:S04]  /*1600*/  IMAD R21, R0, 0x4, R21 ;  /* 0x0000000400157824 */ /* 0x000fc800078e0215 */
[----:B------:R-:W-:-:S05]  /*1610*/  IMAD.WIDE R18, R21, 0x4, R18 ;  /* 0x0000000415127825 */ /* 0x000fca00078e0212 */
[----:B0-----:R-:W-:Y:S01]  /*1620*/  STG.E.128 desc[UR6][R18.64], R4 ;  /* 0x0000000412007986 */ /* 0x001fe2000c101d06 */
[----:B------:R-:W-:Y:S05]  /*1630*/  EXIT ;  /* 0x000000000000794d */ /* 0x000fea0003800000 */
.L_x_0:
[----:B------:R-:W-:-:S00]  /*1640*/  BRA `(.L_x_0) ;  /* 0xfffffffc00fc7947 */ /* 0x000fc0000383ffff */
[----:B------:R-:W-:-:S00]  /*1650*/  NOP ;  /* 0x0000000000007918 */ /* 0x000fc00000000000 */
        /* <DEDUP_REMOVED lines=10> */
.L_x_1:


//--------------------- .nv.global.init           --------------------------
	.section	.nv.global.init,"aw",@progbits
.nv.global.init:
	.type		_$_str,@object
	.size		_$_str,(_$_str_$_2 - _$_str)
_$_str:
        /*0000*/ 	.byte	0x5f, 0x5f, 0x43, 0x55, 0x44, 0x41, 0x5f, 0x46, 0x54, 0x5a, 0x00
	.type		_$_str_$_2,@object
	.size		_$_str_$_2,(.L_1 - _$_str_$_2)
_$_str_$_2:
        /*000b*/ 	.byte	0x5f, 0x5f, 0x43, 0x55, 0x44, 0x41, 0x5f, 0x50, 0x52, 0x45, 0x43, 0x5f, 0x53, 0x51, 0x52, 0x54
        /*001b*/ 	.byte	0x00
.L_1:


//--------------------- .nv.shared.triton_poi_fused__native_batch_norm_legit_no_training_add_div_hardtanh_mul_52 --------------------------
	.section	.nv.shared.triton_poi_fused__native_batch_norm_legit_no_training_add_div_hardtanh_mul_52,"aw",@nobits
	.sectionflags	@""
	.align	16
	.zero		1024


//--------------------- .nv.constant0.triton_poi_fused__native_batch_norm_legit_no_training_add_div_hardtanh_mul_52 --------------------------
	.section	.nv.constant0.triton_poi_fused__native_batch_norm_legit_no_training_add_div_hardtanh_mul_52,"a",@progbits
	.sectionflags	@""
	.align	4
.nv.constant0.triton_poi_fused__native_batch_norm_legit_no_training_add_div_hardtanh_mul_52:
	.zero		584
